//
// Generated by NVIDIA NVVM Compiler
//
// Compiler Build ID: CL-36424714
// Cuda compilation tools, release 13.0, V13.0.88
// Based on NVVM 20.0.0
//

.version 9.0
.target sm_100
.address_size 64

	// .globl	_Z3zipPKfS0_Pf

.visible .entry _Z3zipPKfS0_Pf(
	.param .u64 .ptr .align 1 _Z3zipPKfS0_Pf_param_0,
	.param .u64 .ptr .align 1 _Z3zipPKfS0_Pf_param_1,
	.param .u64 .ptr .align 1 _Z3zipPKfS0_Pf_param_2
)
{
	.reg .b32 	%r<2>;
	.reg .b32 	%f<4>;
	.reg .b64 	%rd<11>;

	ld.param.u64 	%rd1, [_Z3zipPKfS0_Pf_param_0];
	ld.param.u64 	%rd2, [_Z3zipPKfS0_Pf_param_1];
	ld.param.u64 	%rd3, [_Z3zipPKfS0_Pf_param_2];
	cvta.to.global.u64 	%rd4, %rd3;
	cvta.to.global.u64 	%rd5, %rd2;
	cvta.to.global.u64 	%rd6, %rd1;
	mov.u32 	%r1, %tid.x;
	mul.wide.u32 	%rd7, %r1, 4;
	add.s64 	%rd8, %rd6, %rd7;
	ld.global.f32 	%f1, [%rd8];
	add.s64 	%rd9, %rd5, %rd7;
	ld.global.f32 	%f2, [%rd9];
	add.f32 	%f3, %f1, %f2;
	add.s64 	%rd10, %rd4, %rd7;
	st.global.f32 	[%rd10], %f3;
	ret;

}


// ===== COMPILED SASS (sm_100) =====

	.target	sm_100

	.elftype	@"ET_EXEC"


//--------------------- .note.nv.tkinfo           --------------------------
	.section	.note.nv.tkinfo,"",@"SHT_NOTE"
	.sectionflags	@"SHF_NOTE_NV_TKINFO"
	.tkinfo
        /*0018*/ 	.word	0x00000002
        /*0030*/ 	.string	""
        /*0030*/ 	.string	"ptxas"
        /*0030*/ 	.string	"Cuda compilation tools, release 13.0, V13.0.88"
        /*0030*/ 	.string	"Build cuda_13.0.r13.0/compiler.36424714_0"
        /*0030*/ 	.string	"-arch sm_100 -m 64 "



//--------------------- .note.nv.cuinfo           --------------------------
	.section	.note.nv.cuinfo,"",@"SHT_NOTE"
	.sectionflags	@"SHF_NOTE_NV_CUINFO"
        /*0018*/ 	.short	0x0002
        /*001a*/ 	.short	0x0064
        /*001c*/ 	.short	0x0082
	.zero		2


//--------------------- .nv.info                  --------------------------
	.section	.nv.info,"",@"SHT_CUDA_INFO"
	.align	4


	//----- nvinfo : EIATTR_REGCOUNT
	.align		4
        /*0000*/ 	.byte	0x04, 0x2f
        /*0002*/ 	.short	(.L_1 - .L_0)
	.align		4
.L_0:
        /*0004*/ 	.word	index@(_Z3zipPKfS0_Pf)
        /*0008*/ 	.word	0x0000000c


	//----- nvinfo : EIATTR_FRAME_SIZE
	.align		4
.L_1:
        /*000c*/ 	.byte	0x04, 0x11
        /*000e*/ 	.short	(.L_3 - .L_2)
	.align		4
.L_2:
        /*0010*/ 	.word	index@(_Z3zipPKfS0_Pf)
        /*0014*/ 	.word	0x00000000


	//----- nvinfo : EIATTR_MIN_STACK_SIZE
	.align		4
.L_3:
        /*0018*/ 	.byte	0x04, 0x12
        /*001a*/ 	.short	(.L_5 - .L_4)
	.align		4
.L_4:
        /*001c*/ 	.word	index@(_Z3zipPKfS0_Pf)
        /*0020*/ 	.word	0x00000000
.L_5:


//--------------------- .nv.compat                --------------------------
	.section	.nv.compat,"",@"SHT_CUDA_COMPAT_INFO"
	.align	4
        /*0000*/ 	.byte	0x02, 0x09, 0x00, 0x00, 0x02, 0x02, 0x01, 0x00, 0x02, 0x05, 0x05, 0x00, 0x03, 0x07, 0x01, 0x01
        /*0010*/ 	.byte	0x02, 0x03, 0x00, 0x00, 0x02, 0x06, 0x01, 0x00, 0x04, 0x0b, 0x08, 0x00, 0x09, 0x00, 0x00, 0x00
        /*0020*/ 	.byte	0x00, 0x00, 0x00, 0x00


//--------------------- .nv.info._Z3zipPKfS0_Pf   --------------------------
	.section	.nv.info._Z3zipPKfS0_Pf,"",@"SHT_CUDA_INFO"
	.sectionflags	@""
	.align	4


	//----- nvinfo : EIATTR_CUDA_API_VERSION
	.align		4
        /*0000*/ 	.byte	0x04, 0x37
        /*0002*/ 	.short	(.L_7 - .L_6)
.L_6:
        /*0004*/ 	.word	0x00000082


	//----- nvinfo : EIATTR_KPARAM_INFO
	.align		4
.L_7:
        /*0008*/ 	.byte	0x04, 0x17
        /*000a*/ 	.short	(.L_9 - .L_8)
.L_8:
        /*000c*/ 	.word	0x00000000
        /*0010*/ 	.short	0x0002
        /*0012*/ 	.short	0x0010
        /*0014*/ 	.byte	0x00, 0xf5, 0x21, 0x00


	//----- nvinfo : EIATTR_KPARAM_INFO
	.align		4
.L_9:
        /*0018*/ 	.byte	0x04, 0x17
        /*001a*/ 	.short	(.L_11 - .L_10)
.L_10:
        /*001c*/ 	.word	0x00000000
        /*0020*/ 	.short	0x0001
        /*0022*/ 	.short	0x0008
        /*0024*/ 	.byte	0x00, 0xf5, 0x21, 0x00


	//----- nvinfo : EIATTR_KPARAM_INFO
	.align		4
.L_11:
        /*0028*/ 	.byte	0x04, 0x17
        /*002a*/ 	.short	(.L_13 - .L_12)
.L_12:
        /*002c*/ 	.word	0x00000000
        /*0030*/ 	.short	0x0000
        /*0032*/ 	.short	0x0000
        /*0034*/ 	.byte	0x00, 0xf5, 0x21, 0x00


	//----- nvinfo : EIATTR_SPARSE_MMA_MASK
	.align		4
.L_13:
        /*0038*/ 	.byte	0x03, 0x50
        /*003a*/ 	.short	0x0000


	//----- nvinfo : EIATTR_MAXREG_COUNT
	.align		4
        /*003c*/ 	.byte	0x03, 0x1b
        /*003e*/ 	.short	0x00ff


	//----- nvinfo : EIATTR_MERCURY_ISA_VERSION
	.align		4
        /*0040*/ 	.byte	0x03, 0x5f
        /*0042*/ 	.short	0x0101


	//----- nvinfo : EIATTR_VRC_CTA_INIT_COUNT
	.align		4
        /*0044*/ 	.byte	0x02, 0x4a
	.zero		1
	.zero		1


	//----- nvinfo : EIATTR_EXIT_INSTR_OFFSETS
	.align		4
        /*0048*/ 	.byte	0x04, 0x1c
        /*004a*/ 	.short	(.L_15 - .L_14)


	//   ....[0]....
.L_14:
        /*004c*/ 	.word	0x000000d0


	//----- nvinfo : EIATTR_CBANK_PARAM_SIZE
	.align		4
.L_15:
        /*0050*/ 	.byte	0x03, 0x19
        /*0052*/ 	.short	0x0018


	//----- nvinfo : EIATTR_PARAM_CBANK
	.align		4
        /*0054*/ 	.byte	0x04, 0x0a
        /*0056*/ 	.short	(.L_17 - .L_16)
	.align		4
.L_16:
        /*0058*/ 	.word	index@(.nv.constant0._Z3zipPKfS0_Pf)
        /*005c*/ 	.short	0x0380
        /*005e*/ 	.short	0x0018


	//----- nvinfo : EIATTR_SW_WAR
	.align		4
.L_17:
        /*0060*/ 	.byte	0x04, 0x36
        /*0062*/ 	.short	(.L_19 - .L_18)
.L_18:
        /*0064*/ 	.word	0x00000008
.L_19:


//--------------------- .nv.callgraph             --------------------------
	.section	.nv.callgraph,"",@"SHT_CUDA_CALLGRAPH"
	.align	4
	.sectionentsize	8
	.align		4
        /*0000*/ 	.word	0x00000000
	.align		4
        /*0004*/ 	.word	0xffffffff
	.align		4
        /*0008*/ 	.word	0x00000000
	.align		4
        /*000c*/ 	.word	0xfffffffe
	.align		4
        /*0010*/ 	.word	0x00000000
	.align		4
        /*0014*/ 	.word	0xfffffffd
	.align		4
        /*0018*/ 	.word	0x00000000
	.align		4
        /*001c*/ 	.word	0xfffffffc


//--------------------- .text._Z3zipPKfS0_Pf      --------------------------
	.section	.text._Z3zipPKfS0_Pf,"ax",@progbits
	.align	128
        .global         _Z3zipPKfS0_Pf
        .type           _Z3zipPKfS0_Pf,@function
        .size           _Z3zipPKfS0_Pf,(.L_x_1 - _Z3zipPKfS0_Pf)
        .other          _Z3zipPKfS0_Pf,@"STO_CUDA_ENTRY STV_DEFAULT"
_Z3zipPKfS0_Pf:
.text._Z3zipPKfS0_Pf:
[----:B------:R-:W-:Y:S01]  /*0000*/  LDC R1, c[0x0][0x37c] ;  /* 0x0000df00ff017b82 */ /* 0x000fe20000000800 */
[----:B------:R-:W0:Y:S07]  /*0010*/  S2R R9, SR_TID.X ;  /* 0x0000000000097919 */ /* 0x000e2e0000002100 */
[----:B------:R-:W0:Y:S01]  /*0020*/  LDC.64 R2, c[0x0][0x380] ;  /* 0x0000e000ff027b82 */ /* 0x000e220000000a00 */
[----:B------:R-:W1:Y:S07]  /*0030*/  LDCU.64 UR4, c[0x0][0x358] ;  /* 0x00006b00ff0477ac */ /* 0x000e6e0008000a00 */
[----:B------:R-:W2:Y:S08]  /*0040*/  LDC.64 R4, c[0x0][0x388] ;  /* 0x0000e200ff047b82 */ /* 0x000eb00000000a00 */
[----:B------:R-:W3:Y:S01]  /*0050*/  LDC.64 R6, c[0x0][0x390] ;  /* 0x0000e400ff067b82 */ /* 0x000ee20000000a00 */
[----:B0-----:R-:W-:-:S04]  /*0060*/  IMAD.WIDE.U32 R2, R9, 0x4, R2 ;  /* 0x0000000409027825 */ /* 0x001fc800078e0002 */
[C---:B--2---:R-:W-:Y:S02]  /*0070*/  IMAD.WIDE.U32 R4, R9.reuse, 0x4, R4 ;  /* 0x0000000409047825 */ /* 0x044fe400078e0004 */
[----:B-1----:R-:W2:Y:S04]  /*0080*/  LDG.E R2, desc[UR4][R2.64] ;  /* 0x0000000402027981 */ /* 0x002ea8000c1e1900 */
[----:B------:R-:W2:Y:S01]  /*0090*/  LDG.E R5, desc[UR4][R4.64] ;  /* 0x0000000404057981 */ /* 0x000ea2000c1e1900 */
[----:B---3--:R-:W-:-:S04]  /*00a0*/  IMAD.WIDE.U32 R6, R9, 0x4, R6 ;  /* 0x0000000409067825 */ /* 0x008fc800078e0006 */
[----:B--2---:R-:W-:-:S05]  /*00b0*/  FADD R9, R2, R5 ;  /* 0x0000000502097221 */ /* 0x004fca0000000000 */
[----:B------:R-:W-:Y:S01]  /*00c0*/  STG.E desc[UR4][R6.64], R9 ;  /* 0x0000000906007986 */ /* 0x000fe2000c101904 */
[----:B------:R-:W-:Y:S05]  /*00d0*/  EXIT ;  /* 0x000000000000794d */ /* 0x000fea0003800000 */
.L_x_0:
[----:B------:R-:W-:-:S00]  /*00e0*/  BRA `(.L_x_0) ;  /* 0xfffffffc00fc7947 */ /* 0x000fc0000383ffff */
[----:B------:R-:W-:-:S00]  /*00f0*/  NOP ;  /* 0x0000000000007918 */ /* 0x000fc00000000000 */
        /* <DEDUP_REMOVED lines=8> */
.L_x_1:


//--------------------- .nv.shared.reserved.0     --------------------------
	.section	.nv.shared.reserved.0,"aw",@nobits
	.weak		__nv_reservedSMEM_offset_0_alias
	.size		__nv_reservedSMEM_offset_0_alias, 0, 64
	.other		__nv_reservedSMEM_offset_0_alias,@"STO_CUDA_RESERVED_SHARED STV_DEFAULT"
__nv_reservedSMEM_offset_0_alias:
	.zero		0
	.zero		64


//--------------------- .nv.constant0._Z3zipPKfS0_Pf --------------------------
	.section	.nv.constant0._Z3zipPKfS0_Pf,"a",@progbits
	.sectionflags	@""
	.align	4
.nv.constant0._Z3zipPKfS0_Pf:
	.zero		920


//--------------------- SYMBOLS --------------------------

	.type		.nv.reservedSmem.offset0,@object
	.size		.nv.reservedSmem.offset0,0x4
